	.headerflags	@"EF_CUDA_TEXMODE_UNIFIED EF_CUDA_64BIT_ADDRESS EF_CUDA_ACCELERATORS EF_CUDA_SM90 EF_CUDA_VIRTUAL_SM(EF_CUDA_SM90)"
	.elftype	@"ET_EXEC"


//--------------------- .nv.info                  --------------------------
	.section	.nv.info,"",@"SHT_CUDA_INFO"
	.align	4


	//----- nvinfo : EIATTR_REGCOUNT
	.align		4
        /*0000*/ 	.byte	0x04, 0x2f
        /*0002*/ 	.short	(.L_1 - .L_0)
	.align		4
.L_0:
        /*0004*/ 	.word	index@(triton_poi_fused_cat_6)
        /*0008*/ 	.word	0x00000020


	//----- nvinfo : EIATTR_MIN_STACK_SIZE
	.align		4
.L_1:
        /*000c*/ 	.byte	0x04, 0x12
        /*000e*/ 	.short	(.L_3 - .L_2)
	.align		4
.L_2:
        /*0010*/ 	.word	index@(triton_poi_fused_cat_6)
        /*0014*/ 	.word	0x00000000


	//----- nvinfo : EIATTR_FRAME_SIZE
	.align		4
.L_3:
        /*0018*/ 	.byte	0x04, 0x11
        /*001a*/ 	.short	(.L_5 - .L_4)
	.align		4
.L_4:
        /*001c*/ 	.word	index@(triton_poi_fused_cat_6)
        /*0020*/ 	.word	0x00000000


	//----- nvinfo : EIATTR_MIN_STACK_SIZE
	.align		4
.L_5:
        /*0024*/ 	.byte	0x04, 0x12
        /*0026*/ 	.short	(.L_7 - .L_6)
	.align		4
.L_6:
        /*0028*/ 	.word	index@(triton_poi_fused_cat_6)
        /*002c*/ 	.word	0x00000000
.L_7:


//--------------------- .nv.info.triton_poi_fused_cat_6 --------------------------
	.section	.nv.info.triton_poi_fused_cat_6,"",@"SHT_CUDA_INFO"
	.sectionflags	@""
	.align	4


	//----- nvinfo : EIATTR_CUDA_API_VERSION
	.align		4
        /*0000*/ 	.byte	0x04, 0x37
        /*0002*/ 	.short	(.L_9 - .L_8)
.L_8:
        /*0004*/ 	.word	0x0000007c


	//----- nvinfo : EIATTR_KPARAM_INFO
	.align		4
.L_9:
        /*0008*/ 	.byte	0x04, 0x17
        /*000a*/ 	.short	(.L_11 - .L_10)
.L_10:
        /*000c*/ 	.word	0x00000000
        /*0010*/ 	.short	0x0009
        /*0012*/ 	.short	0x0048
        /*0014*/ 	.byte	0x00, 0xf0, 0x11, 0x00


	//----- nvinfo : EIATTR_KPARAM_INFO
	.align		4
.L_11:
        /*0018*/ 	.byte	0x04, 0x17
        /*001a*/ 	.short	(.L_13 - .L_12)
.L_12:
        /*001c*/ 	.word	0x00000000
        /*0020*/ 	.short	0x0008
        /*0022*/ 	.short	0x0040
        /*0024*/ 	.byte	0x00, 0xf4, 0x21, 0x00


	//----- nvinfo : EIATTR_KPARAM_INFO
	.align		4
.L_13:
        /*0028*/ 	.byte	0x04, 0x17
        /*002a*/ 	.short	(.L_15 - .L_14)
.L_14:
        /*002c*/ 	.word	0x00000000
        /*0030*/ 	.short	0x0007
        /*0032*/ 	.short	0x0038
        /*0034*/ 	.byte	0x00, 0xf4, 0x21, 0x00


	//----- nvinfo : EIATTR_KPARAM_INFO
	.align		4
.L_15:
        /*0038*/ 	.byte	0x04, 0x17
        /*003a*/ 	.short	(.L_17 - .L_16)
.L_16:
        /*003c*/ 	.word	0x00000000
        /*0040*/ 	.short	0x0006
        /*0042*/ 	.short	0x0030
        /*0044*/ 	.byte	0x00, 0xf4, 0x21, 0x00


	//----- nvinfo : EIATTR_KPARAM_INFO
	.align		4
.L_17:
        /*0048*/ 	.byte	0x04, 0x17
        /*004a*/ 	.short	(.L_19 - .L_18)
.L_18:
        /*004c*/ 	.word	0x00000000
        /*0050*/ 	.short	0x0005
        /*0052*/ 	.short	0x0028
        /*0054*/ 	.byte	0x00, 0xf4, 0x21, 0x00


	//----- nvinfo : EIATTR_KPARAM_INFO
	.align		4
.L_19:
        /*0058*/ 	.byte	0x04, 0x17
        /*005a*/ 	.short	(.L_21 - .L_20)
.L_20:
        /*005c*/ 	.word	0x00000000
        /*0060*/ 	.short	0x0004
        /*0062*/ 	.short	0x0020
        /*0064*/ 	.byte	0x00, 0xf4, 0x21, 0x00


	//----- nvinfo : EIATTR_KPARAM_INFO
	.align		4
.L_21:
        /*0068*/ 	.byte	0x04, 0x17
        /*006a*/ 	.short	(.L_23 - .L_22)
.L_22:
        /*006c*/ 	.word	0x00000000
        /*0070*/ 	.short	0x0003
        /*0072*/ 	.short	0x0018
        /*0074*/ 	.byte	0x00, 0xf4, 0x21, 0x00


	//----- nvinfo : EIATTR_KPARAM_INFO
	.align		4
.L_23:
        /*0078*/ 	.byte	0x04, 0x17
        /*007a*/ 	.short	(.L_25 - .L_24)
.L_24:
        /*007c*/ 	.word	0x00000000
        /*0080*/ 	.short	0x0002
        /*0082*/ 	.short	0x0010
        /*0084*/ 	.byte	0x00, 0xf4, 0x21, 0x00


	//----- nvinfo : EIATTR_KPARAM_INFO
	.align		4
.L_25:
        /*0088*/ 	.byte	0x04, 0x17
        /*008a*/ 	.short	(.L_27 - .L_26)
.L_26:
        /*008c*/ 	.word	0x00000000
        /*0090*/ 	.short	0x0001
        /*0092*/ 	.short	0x0008
        /*0094*/ 	.byte	0x00, 0xf4, 0x21, 0x00


	//----- nvinfo : EIATTR_KPARAM_INFO
	.align		4
.L_27:
        /*0098*/ 	.byte	0x04, 0x17
        /*009a*/ 	.short	(.L_29 - .L_28)
.L_28:
        /*009c*/ 	.word	0x00000000
        /*00a0*/ 	.short	0x0000
        /*00a2*/ 	.short	0x0000
        /*00a4*/ 	.byte	0x00, 0xf4, 0x21, 0x00


	//----- nvinfo : EIATTR_SPARSE_MMA_MASK
	.align		4
.L_29:
        /*00a8*/ 	.byte	0x03, 0x50
        /*00aa*/ 	.short	0x0000


	//----- nvinfo : EIATTR_MAXREG_COUNT
	.align		4
        /*00ac*/ 	.byte	0x03, 0x1b
        /*00ae*/ 	.short	0x00ff


	//----- nvinfo : EIATTR_EXIT_INSTR_OFFSETS
	.align		4
        /*00b0*/ 	.byte	0x04, 0x1c
        /*00b2*/ 	.short	(.L_31 - .L_30)


	//   ....[0]....
.L_30:
        /*00b4*/ 	.word	0x000007f0


	//----- nvinfo : EIATTR_REQNTID
	.align		4
.L_31:
        /*00b8*/ 	.byte	0x04, 0x10
        /*00ba*/ 	.short	(.L_33 - .L_32)
.L_32:
        /*00bc*/ 	.word	0x00000100
        /*00c0*/ 	.word	0x00000001
        /*00c4*/ 	.word	0x00000001


	//----- nvinfo : EIATTR_CBANK_PARAM_SIZE
	.align		4
.L_33:
        /*00c8*/ 	.byte	0x03, 0x19
        /*00ca*/ 	.short	0x004c


	//----- nvinfo : EIATTR_PARAM_CBANK
	.align		4
        /*00cc*/ 	.byte	0x04, 0x0a
        /*00ce*/ 	.short	(.L_35 - .L_34)
	.align		4
.L_34:
        /*00d0*/ 	.word	index@(.nv.constant0.triton_poi_fused_cat_6)
        /*00d4*/ 	.short	0x0210
        /*00d6*/ 	.short	0x004c


	//----- nvinfo : EIATTR_SW_WAR
	.align		4
.L_35:
        /*00d8*/ 	.byte	0x04, 0x36
        /*00da*/ 	.short	(.L_37 - .L_36)
.L_36:
        /*00dc*/ 	.word	0x00000008
.L_37:


//--------------------- .nv.callgraph             --------------------------
	.section	.nv.callgraph,"",@"SHT_CUDA_CALLGRAPH"
	.align	4
	.sectionentsize	8
	.align		4
        /*0000*/ 	.word	0x00000000
	.align		4
        /*0004*/ 	.word	0xffffffff
	.align		4
        /*0008*/ 	.word	0x00000000
	.align		4
        /*000c*/ 	.word	0xfffffffe
	.align		4
        /*0010*/ 	.word	0x00000000
	.align		4
        /*0014*/ 	.word	0xfffffffd
	.align		4
        /*0018*/ 	.word	0x00000000
	.align		4
        /*001c*/ 	.word	0xfffffffc


//--------------------- .text.triton_poi_fused_cat_6 --------------------------
	.section	.text.triton_poi_fused_cat_6,"ax",@progbits
	.align	128
        .global         triton_poi_fused_cat_6
        .type           triton_poi_fused_cat_6,@function
        .size           triton_poi_fused_cat_6,(.L_x_1 - triton_poi_fused_cat_6)
        .other          triton_poi_fused_cat_6,@"STO_CUDA_ENTRY STV_DEFAULT"
triton_poi_fused_cat_6:
.text.triton_poi_fused_cat_6:
[----:B------:R-:W-:Y:S01]  /*0000*/  LDC R1, c[0x0][0x28] ;  /* 0x00000a00ff017b82 */ /* 0x000fe20000000800 */
[----:B------:R-:W1:Y:S01]  /*0010*/  S2R R0, SR_TID.X ;  /* 0x0000000000007919 */ /* 0x000e620000002100 */
[----:B------:R-:W-:Y:S01]  /*0020*/  ULDC.64 UR4, c[0x0][0x220] ;  /* 0x0000880000047ab9 */ /* 0x000fe20000000a00 */
[----:B------:R-:W-:-:S05]  /*0030*/  ULDC.64 UR6, c[0x0][0x230] ;  /* 0x00008c0000067ab9 */ /* 0x000fca0000000a00 */
[----:B------:R-:W2:Y:S01]  /*0040*/  LDC.64 R18, c[0x0][0x248] ;  /* 0x00009200ff127b82 */ /* 0x000ea20000000a00 */
[----:B------:R-:W3:Y:S01]  /*0050*/  S2R R3, SR_CTAID.X ;  /* 0x0000000000037919 */ /* 0x000ee20000002500 */
[----:B------:R-:W-:Y:S01]  /*0060*/  IMAD.MOV.U32 R9, RZ, RZ, RZ ;  /* 0x000000ffff097224 */ /* 0x000fe200078e00ff */
[----:B------:R-:W-:-:S05]  /*0070*/  CS2R R20, SRZ ;  /* 0x0000000000147805 */ /* 0x000fca000001ff00 */
[----:B------:R-:W4:Y:S08]  /*0080*/  LDC.64 R12, c[0x0][0x228] ;  /* 0x00008a00ff0c7b82 */ /* 0x000f300000000a00 */
[----:B------:R-:W5:Y:S01]  /*0090*/  LDC.64 R10, c[0x0][0x238] ;  /* 0x00008e00ff0a7b82 */ /* 0x000f620000000a00 */
[----:B-1----:R-:W-:-:S05]  /*00a0*/  IMAD.SHL.U32 R0, R0, 0x2, RZ ;  /* 0x0000000200007824 */ /* 0x002fca00078e00ff */
[----:B------:R-:W-:-:S05]  /*00b0*/  LOP3.LUT R0, R0, 0x1fe, RZ, 0xc0, !PT ;  /* 0x000001fe00007812 */ /* 0x000fca00078ec0ff */
[----:B---3--:R-:W-:Y:S01]  /*00c0*/  IMAD R7, R3, 0x200, R0 ;  /* 0x0000020003077824 */ /* 0x008fe200078e0200 */
[----:B------:R-:W-:-:S04]  /*00d0*/  SHF.R.S32.HI R3, RZ, 0x16, R3 ;  /* 0x00000016ff037819 */ /* 0x000fc80000011403 */
[----:B------:R-:W-:Y:S02]  /*00e0*/  SHF.R.S32.HI R0, RZ, 0x1f, R7 ;  /* 0x0000001fff007819 */ /* 0x000fe40000011407 */
[----:B------:R-:W-:Y:S02]  /*00f0*/  SGXT R3, R3, 0x1 ;  /* 0x000000010303781a */ /* 0x000fe40000000200 */
[-C--:B------:R-:W-:Y:S01]  /*0100*/  LEA.HI R2, R0, R7.reuse, RZ, 0xc ;  /* 0x0000000700027211 */ /* 0x080fe200078f60ff */
[----:B------:R-:W-:Y:S01]  /*0110*/  VIADD R0, R7, 0x1 ;  /* 0x0000000107007836 */ /* 0x000fe20000000000 */
[C---:B------:R-:W-:Y:S02]  /*0120*/  LEA.HI R5, R3.reuse, R7, RZ, 0x13 ;  /* 0x0000000703057211 */ /* 0x040fe400078f98ff */
[----:B------:R-:W-:Y:S02]  /*0130*/  SHF.R.S32.HI R8, RZ, 0xc, R2 ;  /* 0x0000000cff087819 */ /* 0x000fe40000011402 */
[----:B------:R-:W-:-:S02]  /*0140*/  LEA.HI R4, R3, R0, RZ, 0xc ;  /* 0x0000000003047211 */ /* 0x000fc400078f60ff */
[----:B------:R-:W-:Y:S02]  /*0150*/  SHF.R.S32.HI R6, RZ, 0x13, R5 ;  /* 0x00000013ff067819 */ /* 0x000fe40000011405 */
[----:B------:R-:W-:Y:S02]  /*0160*/  LEA.HI R3, R8, R8, RZ, 0x7 ;  /* 0x0000000808037211 */ /* 0x000fe400078f38ff */
[----:B------:R-:W-:Y:S01]  /*0170*/  LOP3.LUT R2, R2, 0x7fff000, RZ, 0xc0, !PT ;  /* 0x07fff00002027812 */ /* 0x000fe200078ec0ff */
[----:B------:R-:W-:Y:S01]  /*0180*/  IMAD.SHL.U32 R6, R6, 0x20000, RZ ;  /* 0x0002000006067824 */ /* 0x000fe200078e00ff */
[----:B------:R-:W-:Y:S02]  /*0190*/  LOP3.LUT R5, R4, 0x7fff000, RZ, 0xc0, !PT ;  /* 0x07fff00004057812 */ /* 0x000fe400078ec0ff */
[----:B------:R-:W-:Y:S01]  /*01a0*/  LOP3.LUT R3, R3, 0xffffff80, RZ, 0xc0, !PT ;  /* 0xffffff8003037812 */ /* 0x000fe200078ec0ff */
[----:B------:R-:W-:Y:S02]  /*01b0*/  IMAD.IADD R2, R7, 0x1, -R2 ;  /* 0x0000000107027824 */ /* 0x000fe400078e0a02 */
[----:B------:R-:W-:-:S02]  /*01c0*/  IMAD.IADD R5, R0, 0x1, -R5 ;  /* 0x0000000100057824 */ /* 0x000fc400078e0a05 */
[----:B------:R-:W-:Y:S02]  /*01d0*/  IMAD.IADD R8, R8, 0x1, -R3 ;  /* 0x0000000108087824 */ /* 0x000fe400078e0a03 */
[--C-:B------:R-:W-:Y:S02]  /*01e0*/  IMAD R25, R2, 0x20, R6.reuse ;  /* 0x0000002002197824 */ /* 0x100fe400078e0206 */
[----:B------:R-:W-:Y:S01]  /*01f0*/  IMAD R23, R5, 0x20, R6 ;  /* 0x0000002005177824 */ /* 0x000fe200078e0206 */
[----:B------:R-:W-:Y:S02]  /*0200*/  SHF.R.S32.HI R0, RZ, 0x1f, R8 ;  /* 0x0000001fff007819 */ /* 0x000fe40000011408 */
[----:B------:R-:W-:Y:S02]  /*0210*/  IADD3 R6, P0, R8, R25, RZ ;  /* 0x0000001908067210 */ /* 0x000fe40007f1e0ff */
[----:B------:R-:W-:Y:S02]  /*0220*/  IADD3 R4, P1, R8, R23, RZ ;  /* 0x0000001708047210 */ /* 0x000fe40007f3e0ff */
[----:B------:R-:W-:-:S02]  /*0230*/  LEA.HI.X.SX32 R5, R25, R0, 0x1, P0 ;  /* 0x0000000019057211 */ /* 0x000fc400000f0eff */
[----:B------:R-:W-:Y:S01]  /*0240*/  LEA.HI.X.SX32 R3, R23, R0, 0x1, P1 ;  /* 0x0000000017037211 */ /* 0x000fe200008f0eff */
[----:B------:R-:W-:Y:S01]  /*0250*/  IMAD.SHL.U32 R26, R4, 0x4, RZ ;  /* 0x00000004041a7824 */ /* 0x000fe200078e00ff */
[C---:B------:R-:W-:Y:S01]  /*0260*/  SHF.L.U64.HI R0, R6.reuse, 0x2, R5 ;  /* 0x0000000206007819 */ /* 0x040fe20000010205 */
[----:B------:R-:W-:Y:S01]  /*0270*/  IMAD.SHL.U32 R6, R6, 0x4, RZ ;  /* 0x0000000406067824 */ /* 0x000fe200078e00ff */
[----:B------:R-:W-:Y:S01]  /*0280*/  LOP3.LUT R2, R8, 0xffffffe0, RZ, 0xc0, !PT ;  /* 0xffffffe008027812 */ /* 0x000fe200078ec0ff */
[----:B------:R-:W-:Y:S01]  /*0290*/  IMAD.MOV.U32 R5, RZ, RZ, RZ ;  /* 0x000000ffff057224 */ /* 0x000fe200078e00ff */
[----:B------:R-:W-:Y:S02]  /*02a0*/  SHF.L.U64.HI R4, R4, 0x2, R3 ;  /* 0x0000000204047819 */ /* 0x000fe40000010203 */
[----:B------:R-:W-:Y:S02]  /*02b0*/  IADD3 R28, P2, R6, UR4, RZ ;  /* 0x00000004061c7c10 */ /* 0x000fe4000ff5e0ff */
[----:B------:R-:W-:-:S02]  /*02c0*/  ISETP.NE.AND P1, PT, R2, 0x40, PT ;  /* 0x000000400200780c */ /* 0x000fc40003f25270 */
[----:B------:R-:W-:Y:S02]  /*02d0*/  IADD3.X R29, R0, UR5, RZ, P2, !PT ;  /* 0x00000005001d7c10 */ /* 0x000fe400097fe4ff */
[----:B------:R-:W-:Y:S02]  /*02e0*/  IADD3 R14, P2, R6, UR6, RZ ;  /* 0x00000006060e7c10 */ /* 0x000fe4000ff5e0ff */
[----:B------:R-:W-:Y:S02]  /*02f0*/  ISETP.NE.AND P0, PT, R2, 0x20, PT ;  /* 0x000000200200780c */ /* 0x000fe40003f05270 */
[----:B------:R-:W-:Y:S02]  /*0300*/  IADD3 R16, P3, R26, UR4, RZ ;  /* 0x000000041a107c10 */ /* 0x000fe4000ff7e0ff */
[----:B------:R-:W-:Y:S02]  /*0310*/  IADD3.X R15, R0, UR7, RZ, P2, !PT ;  /* 0x00000007000f7c10 */ /* 0x000fe400097fe4ff */
[----:B------:R-:W-:Y:S01]  /*0320*/  IADD3.X R17, R4, UR5, RZ, P3, !PT ;  /* 0x0000000504117c10 */ /* 0x000fe20009ffe4ff */
[----:B------:R-:W-:-:S02]  /*0330*/  ULDC.64 UR4, c[0x0][0x208] ;  /* 0x0000820000047ab9 */ /* 0x000fc40000000a00 */
[----:B------:R1:W3:Y:S01]  /*0340*/  @!P1 LDG.E.EL R9, desc[UR4][R14.64+-0x100] ;  /* 0xffff00040e099981 */ /* 0x0002e2000c2e1900 */
[----:B------:R-:W-:Y:S01]  /*0350*/  IADD3 R2, P3, R26, UR6, RZ ;  /* 0x000000061a027c10 */ /* 0x000fe2000ff7e0ff */
[----:B------:R-:W-:Y:S01]  /*0360*/  IMAD.MOV.U32 R22, RZ, RZ, RZ ;  /* 0x000000ffff167224 */ /* 0x000fe200078e00ff */
[----:B------:R-:W-:Y:S01]  /*0370*/  ISETP.GT.AND P2, PT, R8, 0x5f, PT ;  /* 0x0000005f0800780c */ /* 0x000fe20003f44270 */
[----:B------:R2:W3:Y:S04]  /*0380*/  @!P0 LDG.E.EL R20, desc[UR4][R16.64+-0x80] ;  /* 0xffff800410148981 */ /* 0x0004e8000c2e1900 */
[----:B------:R2:W3:Y:S01]  /*0390*/  @!P0 LDG.E.EL R5, desc[UR4][R28.64+-0x80] ;  /* 0xffff80041c058981 */ /* 0x0004e2000c2e1900 */
[----:B-1----:R-:W1:Y:S01]  /*03a0*/  LDC.64 R14, c[0x0][0x210] ;  /* 0x00008400ff0e7b82 */ /* 0x002e620000000a00 */
[----:B------:R-:W-:Y:S01]  /*03b0*/  IADD3.X R3, R4, UR7, RZ, P3, !PT ;  /* 0x0000000704037c10 */ /* 0x000fe20009ffe4ff */
[----:B------:R-:W-:-:S06]  /*03c0*/  ULDC.64 UR6, c[0x0][0x240] ;  /* 0x0000900000067ab9 */ /* 0x000fcc0000000a00 */
[----:B0-2---:R-:W0:Y:S01]  /*03d0*/  LDC.64 R16, c[0x0][0x218] ;  /* 0x00008600ff107b82 */ /* 0x005e220000000a00 */
[----:B------:R-:W-:Y:S01]  /*03e0*/  IADD3 R28, P3, R6, UR6, RZ ;  /* 0x00000006061c7c10 */ /* 0x000fe2000ff7e0ff */
[----:B------:R2:W3:Y:S01]  /*03f0*/  @!P1 LDG.E.EL R22, desc[UR4][R2.64+-0x100] ;  /* 0xffff000402169981 */ /* 0x0004e2000c2e1900 */
[----:B------:R-:W-:Y:S01]  /*0400*/  IADD3 R26, P4, R26, UR6, RZ ;  /* 0x000000061a1a7c10 */ /* 0x000fe2000ff9e0ff */
[C---:B------:R-:W-:Y:S01]  /*0410*/  IMAD.WIDE R18, R8.reuse, 0x4, R18 ;  /* 0x0000000408127825 */ /* 0x040fe200078e0212 */
[----:B------:R-:W-:Y:S02]  /*0420*/  IADD3.X R29, R0, UR7, RZ, P3, !PT ;  /* 0x00000007001d7c10 */ /* 0x000fe40009ffe4ff */
[----:B------:R-:W-:Y:S01]  /*0430*/  IADD3.X R27, R4, UR7, RZ, P4, !PT ;  /* 0x00000007041b7c10 */ /* 0x000fe2000a7fe4ff */
[----:B------:R-:W-:Y:S02]  /*0440*/  IMAD.MOV.U32 R0, RZ, RZ, RZ ;  /* 0x000000ffff007224 */ /* 0x000fe400078e00ff */
[----:B----4-:R-:W-:Y:S01]  /*0450*/  IMAD.WIDE R12, R8, 0x4, R12 ;  /* 0x00000004080c7825 */ /* 0x010fe200078e020c */
[----:B--2---:R-:W-:-:S03]  /*0460*/  CS2R R2, SRZ ;  /* 0x0000000000027805 */ /* 0x004fc6000001ff00 */
[C---:B-----5:R-:W-:Y:S01]  /*0470*/  IMAD.WIDE R10, R8.reuse, 0x4, R10 ;  /* 0x00000004080a7825 */ /* 0x060fe200078e020a */
[C---:B------:R-:W-:Y:S01]  /*0480*/  ISETP.GE.AND P3, PT, R8.reuse, 0x20, PT ;  /* 0x000000200800780c */ /* 0x040fe20003f66270 */
[----:B------:R-:W2:Y:S02]  /*0490*/  @P2 LDG.E.EL R21, desc[UR4][R28.64+-0x180] ;  /* 0xfffe80041c152981 */ /* 0x000ea4000c2e1900 */
[----:B------:R-:W-:Y:S02]  /*04a0*/  IMAD.MOV.U32 R4, RZ, RZ, RZ ;  /* 0x000000ffff047224 */ /* 0x000fe400078e00ff */
[----:B------:R-:W4:Y:S01]  /*04b0*/  @P2 LDG.E.EL R3, desc[UR4][R18.64+-0x180] ;  /* 0xfffe800412032981 */ /* 0x000f22000c2e1900 */
[----:B------:R-:W-:-:S03]  /*04c0*/  IMAD.IADD R25, R8, 0x1, R25 ;  /* 0x0000000108197824 */ /* 0x000fc600078e0219 */
[----:B------:R-:W5:Y:S01]  /*04d0*/  @!P0 LDG.E.EL R2, desc[UR4][R12.64+-0x80] ;  /* 0xffff80040c028981 */ /* 0x000f62000c2e1900 */
[----:B------:R-:W-:Y:S02]  /*04e0*/  IMAD.MOV.U32 R6, RZ, RZ, RZ ;  /* 0x000000ffff067224 */ /* 0x000fe400078e00ff */
[----:B------:R-:W-:Y:S01]  /*04f0*/  IMAD.IADD R23, R8, 0x1, R23 ;  /* 0x0000000108177824 */ /* 0x000fe200078e0217 */
[----:B------:R-:W2:Y:S01]  /*0500*/  @!P1 LDG.E.EL R0, desc[UR4][R10.64+-0x100] ;  /* 0xffff00040a009981 */ /* 0x000ea2000c2e1900 */
[----:B-1----:R-:W-:-:S03]  /*0510*/  IMAD.WIDE R24, R25, 0x4, R14 ;  /* 0x0000000419187825 */ /* 0x002fc600078e020e */
[----:B------:R1:W2:Y:S01]  /*0520*/  @P2 LDG.E.EL R4, desc[UR4][R26.64+-0x180] ;  /* 0xfffe80041a042981 */ /* 0x0002a2000c2e1900 */
[----:B------:R-:W-:-:S03]  /*0530*/  IMAD.WIDE R14, R23, 0x4, R14 ;  /* 0x00000004170e7825 */ /* 0x000fc600078e020e */
[----:B------:R0:W2:Y:S01]  /*0540*/  @!P1 LDG.E.EL R6, desc[UR4][R10.64+-0x100] ;  /* 0xffff00040a069981 */ /* 0x0000a2000c2e1900 */
[----:B------:R-:W-:Y:S01]  /*0550*/  IMAD.MOV.U32 R23, RZ, RZ, RZ ;  /* 0x000000ffff177224 */ /* 0x000fe200078e00ff */
[----:B-1----:R-:W-:Y:S01]  /*0560*/  CS2R R26, SRZ ;  /* 0x00000000001a7805 */ /* 0x002fe2000001ff00 */
[----:B0-----:R-:W-:Y:S01]  /*0570*/  IMAD.WIDE R16, R8, 0x4, R16 ;  /* 0x0000000408107825 */ /* 0x001fe200078e0210 */
[----:B------:R-:W-:-:S03]  /*0580*/  CS2R R28, SRZ ;  /* 0x00000000001c7805 */ /* 0x000fc6000001ff00 */
[----:B------:R4:W2:Y:S01]  /*0590*/  @!P0 LDG.E.EL R23, desc[UR4][R12.64+-0x80] ;  /* 0xffff80040c178981 */ /* 0x0008a2000c2e1900 */
[----:B------:R-:W0:Y:S01]  /*05a0*/  LDC.64 R10, c[0x0][0x250] ;  /* 0x00009400ff0a7b82 */ /* 0x000e220000000a00 */
[----:B------:R-:W-:Y:S02]  /*05b0*/  IMAD.MOV.U32 R8, RZ, RZ, RZ ;  /* 0x000000ffff087224 */ /* 0x000fe400078e00ff */
[----:B------:R-:W2:Y:S04]  /*05c0*/  @P2 LDG.E.EL R26, desc[UR4][R18.64+-0x180] ;  /* 0xfffe8004121a2981 */ /* 0x000ea8000c2e1900 */
[----:B------:R-:W2:Y:S04]  /*05d0*/  @!P3 LDG.E.EL R8, desc[UR4][R16.64] ;  /* 0x000000041008b981 */ /* 0x000ea8000c2e1900 */
[----:B------:R-:W2:Y:S04]  /*05e0*/  @!P3 LDG.E.EL R29, desc[UR4][R16.64] ;  /* 0x00000004101db981 */ /* 0x000ea8000c2e1900 */
[----:B------:R-:W2:Y:S04]  /*05f0*/  @!P3 LDG.E.EL R27, desc[UR4][R24.64] ;  /* 0x00000004181bb981 */ /* 0x000ea8000c2e1900 */
[----:B------:R-:W2:Y:S01]  /*0600*/  @!P3 LDG.E.EL R28, desc[UR4][R14.64] ;  /* 0x000000040e1cb981 */ /* 0x000ea2000c2e1900 */
[----:B0-----:R-:W-:Y:S01]  /*0610*/  IMAD.WIDE R10, R7, 0x4, R10 ;  /* 0x00000004070a7825 */ /* 0x001fe200078e020a */
[----:B---3--:R-:W-:-:S02]  /*0620*/  SEL R9, R9, RZ, !P1 ;  /* 0x000000ff09097207 */ /* 0x008fc40004800000 */
[----:B------:R-:W-:Y:S02]  /*0630*/  SEL R20, R20, RZ, !P0 ;  /* 0x000000ff14147207 */ /* 0x000fe40004000000 */
[----:B----4-:R-:W-:Y:S02]  /*0640*/  SEL R12, R3, RZ, P2 ;  /* 0x000000ff030c7207 */ /* 0x010fe40001000000 */
[----:B-----5:R-:W-:Y:S02]  /*0650*/  SEL R3, R2, RZ, !P0 ;  /* 0x000000ff02037207 */ /* 0x020fe40004000000 */
[----:B--2---:R-:W-:Y:S02]  /*0660*/  SEL R2, R0, RZ, !P1 ;  /* 0x000000ff00027207 */ /* 0x004fe40004800000 */
[----:B------:R-:W-:Y:S02]  /*0670*/  SEL R0, R5, RZ, !P0 ;  /* 0x000000ff05007207 */ /* 0x000fe40004000000 */
[----:B------:R-:W-:-:S03]  /*0680*/  SEL R5, R22, RZ, !P1 ;  /* 0x000000ff16057207 */ /* 0x000fc60004800000 */
[----:B------:R-:W-:Y:S01]  /*0690*/  FADD R0, R0, R3 ;  /* 0x0000000300007221 */ /* 0x000fe20000000000 */
[----:B------:R-:W-:Y:S01]  /*06a0*/  SEL R6, R6, RZ, !P1 ;  /* 0x000000ff06067207 */ /* 0x000fe20004800000 */
[----:B------:R-:W-:Y:S01]  /*06b0*/  FADD R3, R9, R2 ;  /* 0x0000000209037221 */ /* 0x000fe20000000000 */
[----:B------:R-:W-:Y:S02]  /*06c0*/  SEL R21, R21, RZ, P2 ;  /* 0x000000ff15157207 */ /* 0x000fe40001000000 */
[----:B------:R-:W-:Y:S01]  /*06d0*/  SEL R9, R4, RZ, P2 ;  /* 0x000000ff04097207 */ /* 0x000fe20001000000 */
[----:B------:R-:W-:Y:S02]  /*06e0*/  FADD R2, R5, R6 ;  /* 0x0000000605027221 */ /* 0x000fe40000000000 */
[----:B------:R-:W-:Y:S01]  /*06f0*/  FADD R5, R21, R12 ;  /* 0x0000000c15057221 */ /* 0x000fe20000000000 */
[----:B------:R-:W-:Y:S02]  /*0700*/  SEL R23, R23, RZ, !P0 ;  /* 0x000000ff17177207 */ /* 0x000fe40004000000 */
[----:B------:R-:W-:-:S03]  /*0710*/  SEL R26, R26, RZ, P2 ;  /* 0x000000ff1a1a7207 */ /* 0x000fc60001000000 */
[----:B------:R-:W-:Y:S02]  /*0720*/  FADD R23, R20, R23 ;  /* 0x0000001714177221 */ /* 0x000fe40000000000 */
[----:B------:R-:W-:Y:S01]  /*0730*/  FADD R26, R9, R26 ;  /* 0x0000001a091a7221 */ /* 0x000fe20000000000 */
[----:B------:R-:W-:Y:S02]  /*0740*/  SEL R8, R8, RZ, !P3 ;  /* 0x000000ff08087207 */ /* 0x000fe40005800000 */
[----:B------:R-:W-:Y:S02]  /*0750*/  SEL R29, R29, RZ, !P3 ;  /* 0x000000ff1d1d7207 */ /* 0x000fe40005800000 */
[----:B------:R-:W-:Y:S02]  /*0760*/  @P1 FSEL R3, R5, RZ, P2 ;  /* 0x000000ff05031208 */ /* 0x000fe40001000000 */
[----:B------:R-:W-:Y:S02]  /*0770*/  SEL R27, R27, RZ, !P3 ;  /* 0x000000ff1b1b7207 */ /* 0x000fe40005800000 */
[----:B------:R-:W-:-:S02]  /*0780*/  @P1 FSEL R2, R26, RZ, P2 ;  /* 0x000000ff1a021208 */ /* 0x000fc40001000000 */
[----:B------:R-:W-:Y:S01]  /*0790*/  SEL R4, R28, RZ, !P3 ;  /* 0x000000ff1c047207 */ /* 0x000fe20005800000 */
[----:B------:R-:W-:Y:S01]  /*07a0*/  FADD R28, R27, R8 ;  /* 0x000000081b1c7221 */ /* 0x000fe20000000000 */
[----:B------:R-:W-:-:S03]  /*07b0*/  @P3 FSEL R28, R0, R3, !P0 ;  /* 0x00000003001c3208 */ /* 0x000fc60004000000 */
[----:B------:R-:W-:Y:S01]  /*07c0*/  FADD R29, R4, R29 ;  /* 0x0000001d041d7221 */ /* 0x000fe20000000000 */
[----:B------:R-:W-:-:S05]  /*07d0*/  @P3 FSEL R29, R23, R2, !P0 ;  /* 0x00000002171d3208 */ /* 0x000fca0004000000 */
[----:B------:R-:W-:Y:S01]  /*07e0*/  STG.E.64 desc[UR4][R10.64], R28 ;  /* 0x0000001c0a007986 */ /* 0x000fe2000c101b04 */
[----:B------:R-:W-:Y:S05]  /*07f0*/  EXIT ;  /* 0x000000000000794d */ /* 0x000fea0003800000 */
.L_x_0:
[----:B------:R-:W-:-:S00]  /*0800*/  BRA `(.L_x_0) ;  /* 0xfffffffc00fc7947 */ /* 0x000fc0000383ffff */
[----:B------:R-:W-:-:S00]  /*0810*/  NOP ;  /* 0x0000000000007918 */ /* 0x000fc00000000000 */
        /* <DEDUP_REMOVED lines=14> */
.L_x_1:


//--------------------- .nv.constant0.triton_poi_fused_cat_6 --------------------------
	.section	.nv.constant0.triton_poi_fused_cat_6,"a",@progbits
	.sectionflags	@""
	.align	4
.nv.constant0.triton_poi_fused_cat_6:
	.zero		604
